//
// Generated by NVIDIA NVVM Compiler
//
// Compiler Build ID: CL-36424714
// Cuda compilation tools, release 13.0, V13.0.88
// Based on NVVM 20.0.0
//

.version 9.0
.target sm_100
.address_size 64

	// .globl	_Z5printi
.extern .func  (.param .b32 func_retval0) vprintf
(
	.param .b64 vprintf_param_0,
	.param .b64 vprintf_param_1
)
;
.global .align 1 .b8 $str[4] = {32, 37, 100};
.global .align 1 .b8 $str$1[4] = {37, 100, 32};

.visible .entry _Z5printi(
	.param .u32 _Z5printi_param_0
)
{
	.local .align 8 .b8 	__local_depot0[8];
	.reg .b64 	%SP;
	.reg .b64 	%SPL;
	.reg .b32 	%r<4>;
	.reg .b64 	%rd<5>;

	mov.u64 	%SPL, __local_depot0;
	cvta.local.u64 	%SP, %SPL;
	ld.param.u32 	%r1, [_Z5printi_param_0];
	add.u64 	%rd1, %SP, 0;
	add.u64 	%rd2, %SPL, 0;
	st.local.u32 	[%rd2], %r1;
	mov.u64 	%rd3, $str;
	cvta.global.u64 	%rd4, %rd3;
	{ // callseq 0, 0
	.param .b64 param0;
	st.param.b64 	[param0], %rd4;
	.param .b64 param1;
	st.param.b64 	[param1], %rd1;
	.param .b32 retval0;
	call.uni (retval0), 
	vprintf, 
	(
	param0, 
	param1
	);
	ld.param.b32 	%r2, [retval0];
	} // callseq 0
	ret;

}
	// .globl	_Z10bfs_kernelP4NodePiPbS2_S1_S2_S1_
.visible .entry _Z10bfs_kernelP4NodePiPbS2_S1_S2_S1_(
	.param .u64 .ptr .align 1 _Z10bfs_kernelP4NodePiPbS2_S1_S2_S1__param_0,
	.param .u64 .ptr .align 1 _Z10bfs_kernelP4NodePiPbS2_S1_S2_S1__param_1,
	.param .u64 .ptr .align 1 _Z10bfs_kernelP4NodePiPbS2_S1_S2_S1__param_2,
	.param .u64 .ptr .align 1 _Z10bfs_kernelP4NodePiPbS2_S1_S2_S1__param_3,
	.param .u64 .ptr .align 1 _Z10bfs_kernelP4NodePiPbS2_S1_S2_S1__param_4,
	.param .u64 .ptr .align 1 _Z10bfs_kernelP4NodePiPbS2_S1_S2_S1__param_5,
	.param .u64 .ptr .align 1 _Z10bfs_kernelP4NodePiPbS2_S1_S2_S1__param_6
)
{
	.local .align 8 .b8 	__local_depot1[8];
	.reg .b64 	%SP;
	.reg .b64 	%SPL;
	.reg .pred 	%p<26>;
	.reg .b16 	%rs<21>;
	.reg .b32 	%r<47>;
	.reg .b64 	%rd<58>;

	mov.u64 	%SPL, __local_depot1;
	cvta.local.u64 	%SP, %SPL;
	ld.param.u64 	%rd9, [_Z10bfs_kernelP4NodePiPbS2_S1_S2_S1__param_0];
	ld.param.u64 	%rd10, [_Z10bfs_kernelP4NodePiPbS2_S1_S2_S1__param_1];
	ld.param.u64 	%rd11, [_Z10bfs_kernelP4NodePiPbS2_S1_S2_S1__param_2];
	ld.param.u64 	%rd12, [_Z10bfs_kernelP4NodePiPbS2_S1_S2_S1__param_3];
	ld.param.u64 	%rd13, [_Z10bfs_kernelP4NodePiPbS2_S1_S2_S1__param_4];
	ld.param.u64 	%rd14, [_Z10bfs_kernelP4NodePiPbS2_S1_S2_S1__param_5];
	ld.param.u64 	%rd15, [_Z10bfs_kernelP4NodePiPbS2_S1_S2_S1__param_6];
	cvta.to.global.u64 	%rd1, %rd13;
	cvta.to.global.u64 	%rd2, %rd12;
	cvta.to.global.u64 	%rd3, %rd11;
	cvta.to.global.u64 	%rd4, %rd14;
	cvta.to.global.u64 	%rd16, %rd15;
	mov.u32 	%r21, %tid.x;
	mov.u32 	%r22, %ctaid.x;
	mov.u32 	%r23, %ntid.x;
	mad.lo.s32 	%r1, %r22, %r23, %r21;
	ld.global.u32 	%r24, [%rd16];
	setp.le.s32 	%p7, %r1, %r24;
	@%p7 bra 	$L__BB1_2;
	mov.b16 	%rs1, 0;
	st.global.u8 	[%rd4], %rs1;
$L__BB1_2:
	cvt.s64.s32 	%rd17, %r1;
	add.s64 	%rd5, %rd3, %rd17;
	ld.global.u8 	%rs2, [%rd5];
	setp.ne.s16 	%p8, %rs2, 1;
	@%p8 bra 	$L__BB1_20;
	add.s64 	%rd6, %rd2, %rd17;
	ld.global.u8 	%rs3, [%rd6];
	setp.ne.s16 	%p9, %rs3, 0;
	@%p9 bra 	$L__BB1_20;
	add.u64 	%rd19, %SP, 0;
	add.u64 	%rd20, %SPL, 0;
	st.local.u32 	[%rd20], %r1;
	mov.u64 	%rd21, $str$1;
	cvta.global.u64 	%rd22, %rd21;
	{ // callseq 1, 0
	.param .b64 param0;
	st.param.b64 	[param0], %rd22;
	.param .b64 param1;
	st.param.b64 	[param1], %rd19;
	.param .b32 retval0;
	call.uni (retval0), 
	vprintf, 
	(
	param0, 
	param1
	);
	ld.param.b32 	%r25, [retval0];
	} // callseq 1
	mov.b16 	%rs4, 0;
	st.global.u8 	[%rd5], %rs4;
	mov.b16 	%rs5, 1;
	st.global.u8 	[%rd6], %rs5;
	bar.sync 	0;
	cvta.to.global.u64 	%rd23, %rd9;
	mul.wide.s32 	%rd24, %r1, 8;
	add.s64 	%rd25, %rd23, %rd24;
	ld.global.u32 	%r2, [%rd25];
	ld.global.u32 	%r27, [%rd25+4];
	add.s32 	%r3, %r27, %r2;
	setp.lt.s32 	%p10, %r27, 1;
	@%p10 bra 	$L__BB1_20;
	cvta.to.global.u64 	%rd26, %rd10;
	mul.wide.s32 	%rd27, %r1, 4;
	add.s64 	%rd7, %rd26, %rd27;
	add.s64 	%rd8, %rd1, %rd27;
	add.s32 	%r28, %r2, 1;
	max.s32 	%r4, %r3, %r28;
	sub.s32 	%r29, %r4, %r2;
	and.b32  	%r5, %r29, 3;
	setp.eq.s32 	%p11, %r5, 0;
	mov.u32 	%r43, %r2;
	@%p11 bra 	$L__BB1_10;
	neg.s32 	%r41, %r5;
	add.s32 	%r43, %r2, %r5;
$L__BB1_7:
	.pragma "nounroll";
	ld.global.u32 	%r9, [%rd7];
	cvt.s64.s32 	%rd28, %r9;
	add.s64 	%rd29, %rd2, %rd28;
	ld.global.u8 	%rs6, [%rd29];
	setp.ne.s16 	%p12, %rs6, 0;
	@%p12 bra 	$L__BB1_9;
	ld.global.u32 	%r30, [%rd8];
	add.s32 	%r31, %r30, 1;
	mul.wide.s32 	%rd31, %r9, 4;
	add.s64 	%rd32, %rd1, %rd31;
	st.global.u32 	[%rd32], %r31;
	add.s64 	%rd33, %rd3, %rd28;
	mov.b16 	%rs7, 1;
	st.global.u8 	[%rd33], %rs7;
	mov.b16 	%rs8, 0;
	st.global.u8 	[%rd4], %rs8;
$L__BB1_9:
	add.s32 	%r41, %r41, 1;
	setp.ne.s32 	%p13, %r41, 0;
	@%p13 bra 	$L__BB1_7;
$L__BB1_10:
	sub.s32 	%r32, %r2, %r4;
	setp.gt.u32 	%p14, %r32, -4;
	@%p14 bra 	$L__BB1_20;
$L__BB1_11:
	ld.global.u32 	%r45, [%rd7];
	cvt.s64.s32 	%rd34, %r45;
	add.s64 	%rd35, %rd2, %rd34;
	ld.global.u8 	%rs9, [%rd35];
	setp.ne.s16 	%p16, %rs9, 0;
	mov.pred 	%p23, 0;
	@%p16 bra 	$L__BB1_13;
	ld.global.u32 	%r33, [%rd8];
	add.s32 	%r34, %r33, 1;
	mul.wide.s32 	%rd37, %r45, 4;
	add.s64 	%rd38, %rd1, %rd37;
	st.global.u32 	[%rd38], %r34;
	add.s64 	%rd39, %rd3, %rd34;
	mov.b16 	%rs10, 1;
	st.global.u8 	[%rd39], %rs10;
	mov.b16 	%rs11, 0;
	st.global.u8 	[%rd4], %rs11;
	ld.global.u32 	%r45, [%rd7];
	cvt.s64.s32 	%rd40, %r45;
	add.s64 	%rd41, %rd2, %rd40;
	ld.global.u8 	%rs12, [%rd41];
	setp.eq.s16 	%p23, %rs12, 0;
$L__BB1_13:
	mov.pred 	%p24, 0;
	not.pred 	%p18, %p23;
	@%p18 bra 	$L__BB1_15;
	cvt.s64.s32 	%rd42, %r45;
	ld.global.u32 	%r35, [%rd8];
	add.s32 	%r36, %r35, 1;
	mul.wide.s32 	%rd43, %r45, 4;
	add.s64 	%rd44, %rd1, %rd43;
	st.global.u32 	[%rd44], %r36;
	add.s64 	%rd45, %rd3, %rd42;
	mov.b16 	%rs13, 1;
	st.global.u8 	[%rd45], %rs13;
	mov.b16 	%rs14, 0;
	st.global.u8 	[%rd4], %rs14;
	ld.global.u32 	%r45, [%rd7];
	cvt.s64.s32 	%rd46, %r45;
	add.s64 	%rd47, %rd2, %rd46;
	ld.global.u8 	%rs15, [%rd47];
	setp.eq.s16 	%p24, %rs15, 0;
$L__BB1_15:
	mov.pred 	%p25, 0;
	not.pred 	%p20, %p24;
	@%p20 bra 	$L__BB1_17;
	cvt.s64.s32 	%rd48, %r45;
	ld.global.u32 	%r37, [%rd8];
	add.s32 	%r38, %r37, 1;
	mul.wide.s32 	%rd49, %r45, 4;
	add.s64 	%rd50, %rd1, %rd49;
	st.global.u32 	[%rd50], %r38;
	add.s64 	%rd51, %rd3, %rd48;
	mov.b16 	%rs16, 1;
	st.global.u8 	[%rd51], %rs16;
	mov.b16 	%rs17, 0;
	st.global.u8 	[%rd4], %rs17;
	ld.global.u32 	%r45, [%rd7];
	cvt.s64.s32 	%rd52, %r45;
	add.s64 	%rd53, %rd2, %rd52;
	ld.global.u8 	%rs18, [%rd53];
	setp.eq.s16 	%p25, %rs18, 0;
$L__BB1_17:
	not.pred 	%p21, %p25;
	@%p21 bra 	$L__BB1_19;
	cvt.s64.s32 	%rd54, %r45;
	ld.global.u32 	%r39, [%rd8];
	add.s32 	%r40, %r39, 1;
	mul.wide.s32 	%rd55, %r45, 4;
	add.s64 	%rd56, %rd1, %rd55;
	st.global.u32 	[%rd56], %r40;
	add.s64 	%rd57, %rd3, %rd54;
	mov.b16 	%rs19, 1;
	st.global.u8 	[%rd57], %rs19;
	mov.b16 	%rs20, 0;
	st.global.u8 	[%rd4], %rs20;
$L__BB1_19:
	add.s32 	%r43, %r43, 4;
	setp.lt.s32 	%p22, %r43, %r3;
	@%p22 bra 	$L__BB1_11;
$L__BB1_20:
	ret;

}


// ===== COMPILED SASS (sm_100) =====

	.target	sm_100

	.elftype	@"ET_EXEC"


//--------------------- .note.nv.tkinfo           --------------------------
	.section	.note.nv.tkinfo,"",@"SHT_NOTE"
	.sectionflags	@"SHF_NOTE_NV_TKINFO"
	.tkinfo
        /*0018*/ 	.word	0x00000002
        /*0030*/ 	.string	""
        /*0030*/ 	.string	"ptxas"
        /*0030*/ 	.string	"Cuda compilation tools, release 13.0, V13.0.88"
        /*0030*/ 	.string	"Build cuda_13.0.r13.0/compiler.36424714_0"
        /*0030*/ 	.string	"-arch sm_100 -m 64 "



//--------------------- .note.nv.cuinfo           --------------------------
	.section	.note.nv.cuinfo,"",@"SHT_NOTE"
	.sectionflags	@"SHF_NOTE_NV_CUINFO"
        /*0018*/ 	.short	0x0002
        /*001a*/ 	.short	0x0064
        /*001c*/ 	.short	0x0082
	.zero		2


//--------------------- .nv.info                  --------------------------
	.section	.nv.info,"",@"SHT_CUDA_INFO"
	.align	4


	//----- nvinfo : EIATTR_REGCOUNT
	.align		4
        /*0000*/ 	.byte	0x04, 0x2f
        /*0002*/ 	.short	(.L_3 - .L_2)
	.align		4
.L_2:
        /*0004*/ 	.word	index@(_Z5printi)
        /*0008*/ 	.word	0x00000018


	//----- nvinfo : EIATTR_FRAME_SIZE
	.align		4
.L_3:
        /*000c*/ 	.byte	0x04, 0x11
        /*000e*/ 	.short	(.L_5 - .L_4)
	.align		4
.L_4:
        /*0010*/ 	.word	index@(_Z5printi)
        /*0014*/ 	.word	0x00000008


	//----- nvinfo : EIATTR_REGCOUNT
	.align		4
.L_5:
        /*0018*/ 	.byte	0x04, 0x2f
        /*001a*/ 	.short	(.L_7 - .L_6)
	.align		4
.L_6:
        /*001c*/ 	.word	index@(_Z10bfs_kernelP4NodePiPbS2_S1_S2_S1_)
        /*0020*/ 	.word	0x0000001a


	//----- nvinfo : EIATTR_FRAME_SIZE
	.align		4
.L_7:
        /*0024*/ 	.byte	0x04, 0x11
        /*0026*/ 	.short	(.L_9 - .L_8)
	.align		4
.L_8:
        /*0028*/ 	.word	index@(_Z10bfs_kernelP4NodePiPbS2_S1_S2_S1_)
        /*002c*/ 	.word	0x00000008


	//----- nvinfo : EIATTR_MIN_STACK_SIZE
	.align		4
.L_9:
        /*0030*/ 	.byte	0x04, 0x12
        /*0032*/ 	.short	(.L_11 - .L_10)
	.align		4
.L_10:
        /*0034*/ 	.word	index@(_Z10bfs_kernelP4NodePiPbS2_S1_S2_S1_)
        /*0038*/ 	.word	0x00000008


	//----- nvinfo : EIATTR_MIN_STACK_SIZE
	.align		4
.L_11:
        /*003c*/ 	.byte	0x04, 0x12
        /*003e*/ 	.short	(.L_13 - .L_12)
	.align		4
.L_12:
        /*0040*/ 	.word	index@(_Z5printi)
        /*0044*/ 	.word	0x00000008
.L_13:


//--------------------- .nv.compat                --------------------------
	.section	.nv.compat,"",@"SHT_CUDA_COMPAT_INFO"
	.align	4
        /*0000*/ 	.byte	0x02, 0x09, 0x00, 0x00, 0x02, 0x02, 0x01, 0x00, 0x02, 0x05, 0x05, 0x00, 0x03, 0x07, 0x01, 0x01
        /*0010*/ 	.byte	0x02, 0x03, 0x00, 0x00, 0x02, 0x06, 0x01, 0x00, 0x04, 0x0b, 0x08, 0x00, 0x09, 0x00, 0x00, 0x00
        /*0020*/ 	.byte	0x00, 0x00, 0x00, 0x00


//--------------------- .nv.info._Z10bfs_kernelP4NodePiPbS2_S1_S2_S1_ --------------------------
	.section	.nv.info._Z10bfs_kernelP4NodePiPbS2_S1_S2_S1_,"",@"SHT_CUDA_INFO"
	.sectionflags	@""
	.align	4


	//----- nvinfo : EIATTR_CUDA_API_VERSION
	.align		4
        /*0000*/ 	.byte	0x04, 0x37
        /*0002*/ 	.short	(.L_15 - .L_14)
.L_14:
        /*0004*/ 	.word	0x00000082


	//----- nvinfo : EIATTR_KPARAM_INFO
	.align		4
.L_15:
        /*0008*/ 	.byte	0x04, 0x17
        /*000a*/ 	.short	(.L_17 - .L_16)
.L_16:
        /*000c*/ 	.word	0x00000000
        /*0010*/ 	.short	0x0006
        /*0012*/ 	.short	0x0030
        /*0014*/ 	.byte	0x00, 0xf5, 0x21, 0x00


	//----- nvinfo : EIATTR_KPARAM_INFO
	.align		4
.L_17:
        /*0018*/ 	.byte	0x04, 0x17
        /*001a*/ 	.short	(.L_19 - .L_18)
.L_18:
        /*001c*/ 	.word	0x00000000
        /*0020*/ 	.short	0x0005
        /*0022*/ 	.short	0x0028
        /*0024*/ 	.byte	0x00, 0xf5, 0x21, 0x00


	//----- nvinfo : EIATTR_KPARAM_INFO
	.align		4
.L_19:
        /*0028*/ 	.byte	0x04, 0x17
        /*002a*/ 	.short	(.L_21 - .L_20)
.L_20:
        /*002c*/ 	.word	0x00000000
        /*0030*/ 	.short	0x0004
        /*0032*/ 	.short	0x0020
        /*0034*/ 	.byte	0x00, 0xf5, 0x21, 0x00


	//----- nvinfo : EIATTR_KPARAM_INFO
	.align		4
.L_21:
        /*0038*/ 	.byte	0x04, 0x17
        /*003a*/ 	.short	(.L_23 - .L_22)
.L_22:
        /*003c*/ 	.word	0x00000000
        /*0040*/ 	.short	0x0003
        /*0042*/ 	.short	0x0018
        /*0044*/ 	.byte	0x00, 0xf5, 0x21, 0x00


	//----- nvinfo : EIATTR_KPARAM_INFO
	.align		4
.L_23:
        /*0048*/ 	.byte	0x04, 0x17
        /*004a*/ 	.short	(.L_25 - .L_24)
.L_24:
        /*004c*/ 	.word	0x00000000
        /*0050*/ 	.short	0x0002
        /*0052*/ 	.short	0x0010
        /*0054*/ 	.byte	0x00, 0xf5, 0x21, 0x00


	//----- nvinfo : EIATTR_KPARAM_INFO
	.align		4
.L_25:
        /*0058*/ 	.byte	0x04, 0x17
        /*005a*/ 	.short	(.L_27 - .L_26)
.L_26:
        /*005c*/ 	.word	0x00000000
        /*0060*/ 	.short	0x0001
        /*0062*/ 	.short	0x0008
        /*0064*/ 	.byte	0x00, 0xf5, 0x21, 0x00


	//----- nvinfo : EIATTR_KPARAM_INFO
	.align		4
.L_27:
        /*0068*/ 	.byte	0x04, 0x17
        /*006a*/ 	.short	(.L_29 - .L_28)
.L_28:
        /*006c*/ 	.word	0x00000000
        /*0070*/ 	.short	0x0000
        /*0072*/ 	.short	0x0000
        /*0074*/ 	.byte	0x00, 0xf5, 0x21, 0x00


	//----- nvinfo : EIATTR_SPARSE_MMA_MASK
	.align		4
.L_29:
        /*0078*/ 	.byte	0x03, 0x50
        /*007a*/ 	.short	0x0000


	//----- nvinfo : EIATTR_MAXREG_COUNT
	.align		4
        /*007c*/ 	.byte	0x03, 0x1b
        /*007e*/ 	.short	0x00ff


	//----- nvinfo : EIATTR_NUM_BARRIERS
	.align		4
        /*0080*/ 	.byte	0x02, 0x4c
        /*0082*/ 	.byte	0x01
	.zero		1


	//----- nvinfo : EIATTR_EXTERNS
	.align		4
        /*0084*/ 	.byte	0x04, 0x0f
        /*0086*/ 	.short	(.L_31 - .L_30)


	//   ....[0]....
	.align		4
.L_30:
        /*0088*/ 	.word	index@(vprintf)


	//----- nvinfo : EIATTR_MERCURY_ISA_VERSION
	.align		4
.L_31:
        /*008c*/ 	.byte	0x03, 0x5f
        /*008e*/ 	.short	0x0101


	//----- nvinfo : EIATTR_VRC_CTA_INIT_COUNT
	.align		4
        /*0090*/ 	.byte	0x02, 0x4a
	.zero		1
	.zero		1


	//----- nvinfo : EIATTR_SYSCALL_OFFSETS
	.align		4
        /*0094*/ 	.byte	0x04, 0x46
        /*0096*/ 	.short	(.L_33 - .L_32)


	//   ....[0]....
.L_32:
        /*0098*/ 	.word	0x00000240


	//----- nvinfo : EIATTR_EXIT_INSTR_OFFSETS
	.align		4
.L_33:
        /*009c*/ 	.byte	0x04, 0x1c
        /*009e*/ 	.short	(.L_35 - .L_34)


	//   ....[0]....
.L_34:
        /*00a0*/ 	.word	0x00000160


	//   ....[1]....
        /*00a4*/ 	.word	0x000001c0


	//   ....[2]....
        /*00a8*/ 	.word	0x000002e0


	//   ....[3]....
        /*00ac*/ 	.word	0x000005b0


	//   ....[4]....
        /*00b0*/ 	.word	0x00000a70


	//----- nvinfo : EIATTR_CRS_STACK_SIZE
	.align		4
.L_35:
        /*00b4*/ 	.byte	0x04, 0x1e
        /*00b6*/ 	.short	(.L_37 - .L_36)
.L_36:
        /*00b8*/ 	.word	0x00000000


	//----- nvinfo : EIATTR_CBANK_PARAM_SIZE
	.align		4
.L_37:
        /*00bc*/ 	.byte	0x03, 0x19
        /*00be*/ 	.short	0x0038


	//----- nvinfo : EIATTR_PARAM_CBANK
	.align		4
        /*00c0*/ 	.byte	0x04, 0x0a
        /*00c2*/ 	.short	(.L_39 - .L_38)
	.align		4
.L_38:
        /*00c4*/ 	.word	index@(.nv.constant0._Z10bfs_kernelP4NodePiPbS2_S1_S2_S1_)
        /*00c8*/ 	.short	0x0380
        /*00ca*/ 	.short	0x0038


	//----- nvinfo : EIATTR_SW_WAR
	.align		4
.L_39:
        /*00cc*/ 	.byte	0x04, 0x36
        /*00ce*/ 	.short	(.L_41 - .L_40)
.L_40:
        /*00d0*/ 	.word	0x00000008
.L_41:


//--------------------- .nv.info._Z5printi        --------------------------
	.section	.nv.info._Z5printi,"",@"SHT_CUDA_INFO"
	.sectionflags	@""
	.align	4


	//----- nvinfo : EIATTR_CUDA_API_VERSION
	.align		4
        /*0000*/ 	.byte	0x04, 0x37
        /*0002*/ 	.short	(.L_43 - .L_42)
.L_42:
        /*0004*/ 	.word	0x00000082


	//----- nvinfo : EIATTR_KPARAM_INFO
	.align		4
.L_43:
        /*0008*/ 	.byte	0x04, 0x17
        /*000a*/ 	.short	(.L_45 - .L_44)
.L_44:
        /*000c*/ 	.word	0x00000000
        /*0010*/ 	.short	0x0000
        /*0012*/ 	.short	0x0000
        /*0014*/ 	.byte	0x00, 0xf0, 0x11, 0x00


	//----- nvinfo : EIATTR_SPARSE_MMA_MASK
	.align		4
.L_45:
        /*0018*/ 	.byte	0x03, 0x50
        /*001a*/ 	.short	0x0000


	//----- nvinfo : EIATTR_MAXREG_COUNT
	.align		4
        /*001c*/ 	.byte	0x03, 0x1b
        /*001e*/ 	.short	0x00ff


	//----- nvinfo : EIATTR_EXTERNS
	.align		4
        /*0020*/ 	.byte	0x04, 0x0f
        /*0022*/ 	.short	(.L_47 - .L_46)


	//   ....[0]....
	.align		4
.L_46:
        /*0024*/ 	.word	index@(vprintf)


	//----- nvinfo : EIATTR_MERCURY_ISA_VERSION
	.align		4
.L_47:
        /*0028*/ 	.byte	0x03, 0x5f
        /*002a*/ 	.short	0x0101


	//----- nvinfo : EIATTR_VRC_CTA_INIT_COUNT
	.align		4
        /*002c*/ 	.byte	0x02, 0x4a
	.zero		1
	.zero		1


	//----- nvinfo : EIATTR_SYSCALL_OFFSETS
	.align		4
        /*0030*/ 	.byte	0x04, 0x46
        /*0032*/ 	.short	(.L_49 - .L_48)


	//   ....[0]....
.L_48:
        /*0034*/ 	.word	0x000000e0


	//----- nvinfo : EIATTR_EXIT_INSTR_OFFSETS
	.align		4
.L_49:
        /*0038*/ 	.byte	0x04, 0x1c
        /*003a*/ 	.short	(.L_51 - .L_50)


	//   ....[0]....
.L_50:
        /*003c*/ 	.word	0x000000f0


	//----- nvinfo : EIATTR_CBANK_PARAM_SIZE
	.align		4
.L_51:
        /*0040*/ 	.byte	0x03, 0x19
        /*0042*/ 	.short	0x0004


	//----- nvinfo : EIATTR_PARAM_CBANK
	.align		4
        /*0044*/ 	.byte	0x04, 0x0a
        /*0046*/ 	.short	(.L_53 - .L_52)
	.align		4
.L_52:
        /*0048*/ 	.word	index@(.nv.constant0._Z5printi)
        /*004c*/ 	.short	0x0380
        /*004e*/ 	.short	0x0004


	//----- nvinfo : EIATTR_SW_WAR
	.align		4
.L_53:
        /*0050*/ 	.byte	0x04, 0x36
        /*0052*/ 	.short	(.L_55 - .L_54)
.L_54:
        /*0054*/ 	.word	0x00000008
.L_55:


//--------------------- .nv.callgraph             --------------------------
	.section	.nv.callgraph,"",@"SHT_CUDA_CALLGRAPH"
	.align	4
	.sectionentsize	8
	.align		4
        /*0000*/ 	.word	0x00000000
	.align		4
        /*0004*/ 	.word	0xffffffff
	.align		4
        /*0008*/ 	.word	index@(_Z10bfs_kernelP4NodePiPbS2_S1_S2_S1_)
	.align		4
        /*000c*/ 	.word	index@(vprintf)
	.align		4
        /*0010*/ 	.word	index@(_Z5printi)
	.align		4
        /*0014*/ 	.word	index@(vprintf)
	.align		4
        /*0018*/ 	.word	0x00000000
	.align		4
        /*001c*/ 	.word	0xfffffffe
	.align		4
        /*0020*/ 	.word	0x00000000
	.align		4
        /*0024*/ 	.word	0xfffffffd
	.align		4
        /*0028*/ 	.word	0x00000000
	.align		4
        /*002c*/ 	.word	0xfffffffc


//--------------------- .nv.constant4             --------------------------
	.section	.nv.constant4,"a",@progbits
	.align	8
	.align		8
.nv.constant4:
        /*0000*/ 	.dword	vprintf
	.align		8
        /*0008*/ 	.dword	$str
	.align		8
        /*0010*/ 	.dword	$str$1


//--------------------- .text._Z10bfs_kernelP4NodePiPbS2_S1_S2_S1_ --------------------------
	.section	.text._Z10bfs_kernelP4NodePiPbS2_S1_S2_S1_,"ax",@progbits
	.align	128
        .global         _Z10bfs_kernelP4NodePiPbS2_S1_S2_S1_
        .type           _Z10bfs_kernelP4NodePiPbS2_S1_S2_S1_,@function
        .size           _Z10bfs_kernelP4NodePiPbS2_S1_S2_S1_,(.L_x_10 - _Z10bfs_kernelP4NodePiPbS2_S1_S2_S1_)
        .other          _Z10bfs_kernelP4NodePiPbS2_S1_S2_S1_,@"STO_CUDA_ENTRY STV_DEFAULT"
_Z10bfs_kernelP4NodePiPbS2_S1_S2_S1_:
.text._Z10bfs_kernelP4NodePiPbS2_S1_S2_S1_:
[----:B------:R-:W0:Y:S08]  /*0000*/  LDC R1, c[0x0][0x37c] ;  /* 0x0000df00ff017b82 */ /* 0x000e300000000800 */
[----:B------:R-:W1:Y:S01]  /*0010*/  LDC.64 R4, c[0x0][0x3b0] ;  /* 0x0000ec00ff047b82 */ /* 0x000e620000000a00 */
[----:B------:R-:W1:Y:S01]  /*0020*/  LDCU.64 UR36, c[0x0][0x358] ;  /* 0x00006b00ff2477ac */ /* 0x000e620008000a00 */
[----:B------:R-:W2:Y:S01]  /*0030*/  S2R R2, SR_TID.X ;  /* 0x0000000000027919 */ /* 0x000ea20000002100 */
[----:B0-----:R-:W-:Y:S01]  /*0040*/  VIADD R1, R1, 0xfffffff8 ;  /* 0xfffffff801017836 */ /* 0x001fe20000000000 */
[----:B------:R-:W0:Y:S04]  /*0050*/  LDCU UR5, c[0x0][0x2fc] ;  /* 0x00005f80ff0577ac */ /* 0x000e280008000800 */
[----:B------:R-:W2:Y:S01]  /*0060*/  S2UR UR4, SR_CTAID.X ;  /* 0x00000000000479c3 */ /* 0x000ea20000002500 */
[----:B------:R-:W3:Y:S01]  /*0070*/  LDCU.64 UR6, c[0x0][0x390] ;  /* 0x00007200ff0677ac */ /* 0x000ee20008000a00 */
[----:B-1----:R-:W4:Y:S06]  /*0080*/  LDG.E R5, desc[UR36][R4.64] ;  /* 0x0000002404057981 */ /* 0x002f2c000c1e1900 */
[----:B------:R-:W2:Y:S02]  /*0090*/  LDC R3, c[0x0][0x360] ;  /* 0x0000d800ff037b82 */ /* 0x000ea40000000800 */
[----:B--2---:R-:W-:-:S05]  /*00a0*/  IMAD R2, R3, UR4, R2 ;  /* 0x0000000403027c24 */ /* 0x004fca000f8e0202 */
[----:B------:R-:W-:Y:S02]  /*00b0*/  SHF.R.S32.HI R3, RZ, 0x1f, R2 ;  /* 0x0000001fff037819 */ /* 0x000fe40000011402 */
[----:B---3--:R-:W-:-:S04]  /*00c0*/  IADD3 R18, P1, PT, R2, UR6, RZ ;  /* 0x0000000602127c10 */ /* 0x008fc8000ff3e0ff */
[----:B------:R-:W-:Y:S02]  /*00d0*/  IADD3.X R19, PT, PT, R3, UR7, RZ, P1, !PT ;  /* 0x0000000703137c10 */ /* 0x000fe40008ffe4ff */
[----:B----4-:R-:W-:-:S13]  /*00e0*/  ISETP.GT.AND P0, PT, R2, R5, PT ;  /* 0x000000050200720c */ /* 0x010fda0003f04270 */
[----:B------:R-:W1:Y:S02]  /*00f0*/  @P0 LDC.64 R8, c[0x0][0x3a8] ;  /* 0x0000ea00ff080b82 */ /* 0x000e640000000a00 */
[----:B-1----:R1:W-:Y:S04]  /*0100*/  @P0 STG.E.U8 desc[UR36][R8.64], RZ ;  /* 0x000000ff08000986 */ /* 0x0023e8000c101124 */
[----:B------:R-:W2:Y:S01]  /*0110*/  LDG.E.U8 R0, desc[UR36][R18.64] ;  /* 0x0000002412007981 */ /* 0x000ea2000c1e1100 */
[----:B------:R-:W3:Y:S02]  /*0120*/  LDCU UR4, c[0x0][0x2f8] ;  /* 0x00005f00ff0477ac */ /* 0x000ee40008000800 */
[----:B---3--:R-:W-:-:S05]  /*0130*/  IADD3 R6, P1, PT, R1, UR4, RZ ;  /* 0x0000000401067c10 */ /* 0x008fca000ff3e0ff */
[----:B0-----:R-:W-:Y:S01]  /*0140*/  IMAD.X R7, RZ, RZ, UR5, P1 ;  /* 0x00000005ff077e24 */ /* 0x001fe200088e06ff */
[----:B--2---:R-:W-:-:S13]  /*0150*/  ISETP.NE.AND P0, PT, R0, 0x1, PT ;  /* 0x000000010000780c */ /* 0x004fda0003f05270 */
[----:B-1----:R-:W-:Y:S05]  /*0160*/  @P0 EXIT ;  /* 0x000000000000094d */ /* 0x002fea0003800000 */
[----:B------:R-:W0:Y:S02]  /*0170*/  LDCU.64 UR4, c[0x0][0x398] ;  /* 0x00007300ff0477ac */ /* 0x000e240008000a00 */
[----:B0-----:R-:W-:-:S04]  /*0180*/  IADD3 R16, P0, PT, R2, UR4, RZ ;  /* 0x0000000402107c10 */ /* 0x001fc8000ff1e0ff */
[----:B------:R-:W-:-:S05]  /*0190*/  IADD3.X R17, PT, PT, R3, UR5, RZ, P0, !PT ;  /* 0x0000000503117c10 */ /* 0x000fca00087fe4ff */
[----:B------:R-:W2:Y:S02]  /*01a0*/  LDG.E.U8 R0, desc[UR36][R16.64] ;  /* 0x0000002410007981 */ /* 0x000ea4000c1e1100 */
[----:B--2---:R-:W-:-:S13]  /*01b0*/  ISETP.NE.AND P0, PT, R0, RZ, PT ;  /* 0x000000ff0000720c */ /* 0x004fda0003f05270 */
[----:B------:R-:W-:Y:S05]  /*01c0*/  @P0 EXIT ;  /* 0x000000000000094d */ /* 0x000fea0003800000 */
[----:B------:R-:W-:Y:S01]  /*01d0*/  MOV R0, 0x0 ;  /* 0x0000000000007802 */ /* 0x000fe20000000f00 */
[----:B------:R0:W-:Y:S01]  /*01e0*/  STL [R1], R2 ;  /* 0x0000000201007387 */ /* 0x0001e20000100800 */
[----:B------:R-:W1:Y:S02]  /*01f0*/  LDCU.64 UR4, c[0x4][0x10] ;  /* 0x01000200ff0477ac */ /* 0x000e640008000a00 */
[----:B------:R0:W2:Y:S01]  /*0200*/  LDC.64 R8, c[0x4][R0] ;  /* 0x0100000000087b82 */ /* 0x0000a20000000a00 */
[----:B-1----:R-:W-:Y:S02]  /*0210*/  IMAD.U32 R4, RZ, RZ, UR4 ;  /* 0x00000004ff047e24 */ /* 0x002fe4000f8e00ff */
[----:B0-----:R-:W-:-:S07]  /*0220*/  IMAD.U32 R5, RZ, RZ, UR5 ;  /* 0x00000005ff057e24 */ /* 0x001fce000f8e00ff */
[----:B------:R-:W-:-:S07]  /*0230*/  LEPC R20, `(.L_x_0) ;  /* 0x000000001014794e */ /* 0x000fce0000000000 */
[----:B--2---:R-:W-:Y:S05]  /*0240*/  CALL.ABS.NOINC R8 ;  /* 0x0000000008007343 */ /* 0x004fea0003c00000 */
.L_x_0:
[----:B------:R-:W-:Y:S01]  /*0250*/  IMAD.MOV.U32 R3, RZ, RZ, 0x1 ;  /* 0x00000001ff037424 */ /* 0x000fe200078e00ff */
[----:B------:R-:W0:Y:S01]  /*0260*/  LDC.64 R8, c[0x0][0x380] ;  /* 0x0000e000ff087b82 */ /* 0x000e220000000a00 */
[----:B------:R1:W-:Y:S01]  /*0270*/  STG.E.U8 desc[UR36][R18.64], RZ ;  /* 0x000000ff12007986 */ /* 0x0003e2000c101124 */
[----:B------:R-:W-:Y:S05]  /*0280*/  WARPSYNC.ALL ;  /* 0x0000000000007948 */ /* 0x000fea0003800000 */
[----:B------:R1:W-:Y:S01]  /*0290*/  STG.E.U8 desc[UR36][R16.64], R3 ;  /* 0x0000000310007986 */ /* 0x0003e2000c101124 */
[----:B0-----:R-:W-:Y:S01]  /*02a0*/  IMAD.WIDE R8, R2, 0x8, R8 ;  /* 0x0000000802087825 */ /* 0x001fe200078e0208 */
[----:B------:R-:W-:Y:S06]  /*02b0*/  BAR.SYNC.DEFER_BLOCKING 0x0 ;  /* 0x0000000000007b1d */ /* 0x000fec0000010000 */
[----:B------:R-:W2:Y:S02]  /*02c0*/  LDG.E R0, desc[UR36][R8.64+0x4] ;  /* 0x0000042408007981 */ /* 0x000ea4000c1e1900 */
[----:B--2---:R-:W-:-:S13]  /*02d0*/  ISETP.GE.AND P0, PT, R0, 0x1, PT ;  /* 0x000000010000780c */ /* 0x004fda0003f06270 */
[----:B-1----:R-:W-:Y:S05]  /*02e0*/  @!P0 EXIT ;  /* 0x000000000000894d */ /* 0x002fea0003800000 */
[----:B------:R-:W2:Y:S01]  /*02f0*/  LDG.E R11, desc[UR36][R8.64] ;  /* 0x00000024080b7981 */ /* 0x000ea2000c1e1900 */
[----:B------:R-:W0:Y:S01]  /*0300*/  LDC.64 R4, c[0x0][0x388] ;  /* 0x0000e200ff047b82 */ /* 0x000e220000000a00 */
[----:B------:R-:W1:Y:S01]  /*0310*/  LDCU.64 UR4, c[0x0][0x398] ;  /* 0x00007300ff0477ac */ /* 0x000e620008000a00 */
[----:B------:R-:W-:Y:S01]  /*0320*/  BSSY.RECONVERGENT B0, `(.L_x_1) ;  /* 0x0000025000007945 */ /* 0x000fe20003800200 */
[----:B------:R-:W3:Y:S05]  /*0330*/  LDCU.64 UR6, c[0x0][0x390] ;  /* 0x00007200ff0677ac */ /* 0x000eea0008000a00 */
[----:B------:R-:W4:Y:S01]  /*0340*/  LDC.64 R12, c[0x0][0x3a0] ;  /* 0x0000e800ff0c7b82 */ /* 0x000f220000000a00 */
[----:B0-----:R-:W-:-:S04]  /*0350*/  IMAD.WIDE R4, R2, 0x4, R4 ;  /* 0x0000000402047825 */ /* 0x001fc800078e0204 */
[----:B--2---:R-:W-:Y:S02]  /*0360*/  IMAD.IADD R0, R11, 0x1, R0 ;  /* 0x000000010b007824 */ /* 0x004fe400078e0200 */
[----:B------:R-:W-:-:S03]  /*0370*/  IMAD.MOV.U32 R7, RZ, RZ, R11 ;  /* 0x000000ffff077224 */ /* 0x000fc600078e000b */
[----:B------:R-:W-:-:S05]  /*0380*/  VIADDMNMX R6, R11, 0x1, R0, !PT ;  /* 0x000000010b067846 */ /* 0x000fca0007800100 */
[----:B------:R-:W-:-:S05]  /*0390*/  IMAD.IADD R3, R6, 0x1, -R11 ;  /* 0x0000000106037824 */ /* 0x000fca00078e0a0b */
[----:B------:R-:W-:Y:S01]  /*03a0*/  LOP3.LUT P0, R10, R3, 0x3, RZ, 0xc0, !PT ;  /* 0x00000003030a7812 */ /* 0x000fe2000780c0ff */
[----:B----4-:R-:W-:-:S12]  /*03b0*/  IMAD.WIDE R2, R2, 0x4, R12 ;  /* 0x0000000402027825 */ /* 0x010fd800078e020c */
[----:B-1-3--:R-:W-:Y:S05]  /*03c0*/  @!P0 BRA `(.L_x_2) ;  /* 0x0000000000688947 */ /* 0x00afea0003800000 */
[----:B------:R-:W0:Y:S01]  /*03d0*/  LDC.64 R8, c[0x0][0x3a0] ;  /* 0x0000e800ff087b82 */ /* 0x000e220000000a00 */
[--C-:B------:R-:W-:Y:S02]  /*03e0*/  IMAD.IADD R7, R11, 0x1, R10.reuse ;  /* 0x000000010b077824 */ /* 0x100fe400078e020a */
[----:B------:R-:W-:-:S07]  /*03f0*/  IMAD.MOV R10, RZ, RZ, -R10 ;  /* 0x000000ffff0a7224 */ /* 0x000fce00078e0a0a */
.L_x_5:
[----:B--2---:R-:W2:Y:S02]  /*0400*/  LDG.E R17, desc[UR36][R4.64] ;  /* 0x0000002404117981 */ /* 0x004ea4000c1e1900 */
[----:B--2---:R-:W-:Y:S02]  /*0410*/  SHF.R.S32.HI R18, RZ, 0x1f, R17 ;  /* 0x0000001fff127819 */ /* 0x004fe40000011411 */
[----:B------:R-:W-:-:S04]  /*0420*/  IADD3 R12, P0, PT, R17, UR4, RZ ;  /* 0x00000004110c7c10 */ /* 0x000fc8000ff1e0ff */
[----:B------:R-:W-:-:S05]  /*0430*/  IADD3.X R13, PT, PT, R18, UR5, RZ, P0, !PT ;  /* 0x00000005120d7c10 */ /* 0x000fca00087fe4ff */
[----:B------:R-:W2:Y:S01]  /*0440*/  LDG.E.U8 R12, desc[UR36][R12.64] ;  /* 0x000000240c0c7981 */ /* 0x000ea2000c1e1100 */
[----:B------:R-:W-:Y:S01]  /*0450*/  VIADD R10, R10, 0x1 ;  /* 0x000000010a0a7836 */ /* 0x000fe20000000000 */
[----:B------:R-:W-:Y:S04]  /*0460*/  BSSY.RECONVERGENT B1, `(.L_x_3) ;  /* 0x000000f000017945 */ /* 0x000fe80003800200 */
[----:B------:R-:W-:Y:S02]  /*0470*/  ISETP.NE.AND P0, PT, R10, RZ, PT ;  /* 0x000000ff0a00720c */ /* 0x000fe40003f05270 */
[----:B--2---:R-:W-:-:S13]  /*0480*/  ISETP.NE.AND P1, PT, R12, RZ, PT ;  /* 0x000000ff0c00720c */ /* 0x004fda0003f25270 */
[----:B------:R-:W-:Y:S05]  /*0490*/  @P1 BRA `(.L_x_4) ;  /* 0x00000000002c1947 */ /* 0x000fea0003800000 */
[----:B------:R-:W2:Y:S01]  /*04a0*/  LDG.E R15, desc[UR36][R2.64] ;  /* 0x00000024020f7981 */ /* 0x000ea2000c1e1900 */
[----:B------:R-:W1:Y:S01]  /*04b0*/  LDC.64 R12, c[0x0][0x3a8] ;  /* 0x0000ea00ff0c7b82 */ /* 0x000e620000000a00 */
[C---:B------:R-:W-:Y:S01]  /*04c0*/  IADD3 R14, P1, PT, R17.reuse, UR6, RZ ;  /* 0x00000006110e7c10 */ /* 0x040fe2000ff3e0ff */
[----:B------:R-:W-:Y:S02]  /*04d0*/  IMAD.MOV.U32 R20, RZ, RZ, 0x1 ;  /* 0x00000001ff147424 */ /* 0x000fe400078e00ff */
[----:B0-----:R-:W-:-:S04]  /*04e0*/  IMAD.WIDE R16, R17, 0x4, R8 ;  /* 0x0000000411107825 */ /* 0x001fc800078e0208 */
[----:B--2---:R-:W-:Y:S01]  /*04f0*/  VIADD R19, R15, 0x1 ;  /* 0x000000010f137836 */ /* 0x004fe20000000000 */
[----:B------:R-:W-:Y:S02]  /*0500*/  IADD3.X R15, PT, PT, R18, UR7, RZ, P1, !PT ;  /* 0x00000007120f7c10 */ /* 0x000fe40008ffe4ff */
[----:B------:R-:W-:Y:S02]  /*0510*/  PRMT R18, R20, 0x7610, R18 ;  /* 0x0000761014127816 */ /* 0x000fe40000000012 */
[----:B------:R2:W-:Y:S04]  /*0520*/  STG.E desc[UR36][R16.64], R19 ;  /* 0x0000001310007986 */ /* 0x0005e8000c101924 */
[----:B------:R2:W-:Y:S04]  /*0530*/  STG.E.U8 desc[UR36][R14.64], R18 ;  /* 0x000000120e007986 */ /* 0x0005e8000c101124 */
[----:B-1----:R2:W-:Y:S02]  /*0540*/  STG.E.U8 desc[UR36][R12.64], RZ ;  /* 0x000000ff0c007986 */ /* 0x0025e4000c101124 */
.L_x_4:
[----:B------:R-:W-:Y:S05]  /*0550*/  BSYNC.RECONVERGENT B1 ;  /* 0x0000000000017941 */ /* 0x000fea0003800200 */
.L_x_3:
[----:B------:R-:W-:Y:S05]  /*0560*/  @P0 BRA `(.L_x_5) ;  /* 0xfffffffc00a40947 */ /* 0x000fea000383ffff */
.L_x_2:
[----:B------:R-:W-:Y:S05]  /*0570*/  BSYNC.RECONVERGENT B0 ;  /* 0x0000000000007941 */ /* 0x000fea0003800200 */
.L_x_1:
[----:B------:R-:W-:Y:S01]  /*0580*/  IMAD.IADD R6, R11, 0x1, -R6 ;  /* 0x000000010b067824 */ /* 0x000fe200078e0a06 */
[----:B------:R-:W1:Y:S04]  /*0590*/  LDCU.64 UR8, c[0x0][0x398] ;  /* 0x00007300ff0877ac */ /* 0x000e680008000a00 */
[----:B------:R-:W-:-:S13]  /*05a0*/  ISETP.GT.U32.AND P0, PT, R6, -0x4, PT ;  /* 0xfffffffc0600780c */ /* 0x000fda0003f04070 */
[----:B-1----:R-:W-:Y:S05]  /*05b0*/  @P0 EXIT ;  /* 0x000000000000094d */ /* 0x002fea0003800000 */
.L_x_6:
[----:B------:R-:W2:Y:S02]  /*05c0*/  LDG.E R6, desc[UR36][R4.64] ;  /* 0x0000002404067981 */ /* 0x000ea4000c1e1900 */
[----:B--2---:R-:W-:Y:S02]  /*05d0*/  SHF.R.S32.HI R18, RZ, 0x1f, R6 ;  /* 0x0000001fff127819 */ /* 0x004fe40000011406 */
[----:B------:R-:W-:-:S04]  /*05e0*/  IADD3 R14, P0, PT, R6, UR8, RZ ;  /* 0x00000008060e7c10 */ /* 0x000fc8000ff1e0ff */
[----:B------:R-:W-:-:S05]  /*05f0*/  IADD3.X R15, PT, PT, R18, UR9, RZ, P0, !PT ;  /* 0x00000009120f7c10 */ /* 0x000fca00087fe4ff */
[----:B------:R-:W2:Y:S02]  /*0600*/  LDG.E.U8 R14, desc[UR36][R14.64] ;  /* 0x000000240e0e7981 */ /* 0x000ea4000c1e1100 */
[----:B--2---:R-:W-:-:S13]  /*0610*/  ISETP.NE.AND P0, PT, R14, RZ, PT ;  /* 0x000000ff0e00720c */ /* 0x004fda0003f05270 */
[----:B------:R-:W2:Y:S01]  /*0620*/  @!P0 LDG.E R16, desc[UR36][R2.64] ;  /* 0x0000002402108981 */ /* 0x000ea2000c1e1900 */
[----:B------:R-:W1:Y:S01]  /*0630*/  @!P0 LDC.64 R10, c[0x0][0x390] ;  /* 0x0000e400ff0a8b82 */ /* 0x000e620000000a00 */
[----:B------:R-:W-:-:S05]  /*0640*/  IMAD.MOV.U32 R17, RZ, RZ, 0x1 ;  /* 0x00000001ff117424 */ /* 0x000fca00078e00ff */
[----:B------:R-:W-:Y:S02]  /*0650*/  @!P0 PRMT R15, R17, 0x7610, R15 ;  /* 0x00007610110f8816 */ /* 0x000fe4000000000f */
[----:B------:R-:W3:Y:S08]  /*0660*/  @!P0 LDC.64 R12, c[0x0][0x3a0] ;  /* 0x0000e800ff0c8b82 */ /* 0x000ef00000000a00 */
[----:B0-----:R-:W0:Y:S01]  /*0670*/  @!P0 LDC.64 R8, c[0x0][0x3a8] ;  /* 0x0000ea00ff088b82 */ /* 0x001e220000000a00 */
[----:B-1----:R-:W-:-:S05]  /*0680*/  @!P0 IADD3 R10, P1, PT, R6, R10, RZ ;  /* 0x0000000a060a8210 */ /* 0x002fca0007f3e0ff */
[----:B------:R-:W-:Y:S02]  /*0690*/  @!P0 IMAD.X R11, R18, 0x1, R11, P1 ;  /* 0x00000001120b8824 */ /* 0x000fe400008e060b */
[----:B---3--:R-:W-:-:S04]  /*06a0*/  @!P0 IMAD.WIDE R12, R6, 0x4, R12 ;  /* 0x00000004060c8825 */ /* 0x008fc800078e020c */
[----:B--2---:R-:W-:-:S05]  /*06b0*/  @!P0 VIADD R19, R16, 0x1 ;  /* 0x0000000110138836 */ /* 0x004fca0000000000 */
[----:B------:R-:W-:Y:S04]  /*06c0*/  @!P0 STG.E desc[UR36][R12.64], R19 ;  /* 0x000000130c008986 */ /* 0x000fe8000c101924 */
[----:B------:R1:W-:Y:S04]  /*06d0*/  @!P0 STG.E.U8 desc[UR36][R10.64], R15 ;  /* 0x0000000f0a008986 */ /* 0x0003e8000c101124 */
[----:B0-----:R0:W-:Y:S04]  /*06e0*/  @!P0 STG.E.U8 desc[UR36][R8.64], RZ ;  /* 0x000000ff08008986 */ /* 0x0011e8000c101124 */
[----:B------:R-:W2:Y:S02]  /*06f0*/  @!P0 LDG.E R6, desc[UR36][R4.64] ;  /* 0x0000002404068981 */ /* 0x000ea4000c1e1900 */
[----:B--2---:R-:W-:-:S04]  /*0700*/  @!P0 IADD3 R14, P1, PT, R6, UR8, RZ ;  /* 0x00000008060e8c10 */ /* 0x004fc8000ff3e0ff */
[----:B-1----:R-:W-:-:S05]  /*0710*/  @!P0 LEA.HI.X.SX32 R15, R6, UR9, 0x1, P1 ;  /* 0x00000009060f8c11 */ /* 0x002fca00088f0eff */
[----:B------:R-:W2:Y:S02]  /*0720*/  @!P0 LDG.E.U8 R14, desc[UR36][R14.64] ;  /* 0x000000240e0e8981 */ /* 0x000ea4000c1e1100 */
[----:B--2---:R-:W-:-:S13]  /*0730*/  ISETP.EQ.AND P0, PT, R14, RZ, !P0 ;  /* 0x000000ff0e00720c */ /* 0x004fda0004702270 */
[----:B------:R-:W2:Y:S01]  /*0740*/  @P0 LDG.E R18, desc[UR36][R2.64] ;  /* 0x0000002402120981 */ /* 0x000ea2000c1e1900 */
[----:B------:R-:W1:Y:S01]  /*0750*/  @P0 LDC.64 R20, c[0x0][0x390] ;  /* 0x0000e400ff140b82 */ /* 0x000e620000000a00 */
[----:B0-----:R-:W-:-:S07]  /*0760*/  IMAD.MOV.U32 R9, RZ, RZ, 0x1 ;  /* 0x00000001ff097424 */ /* 0x001fce00078e00ff */
[----:B------:R-:W0:Y:S08]  /*0770*/  @P0 LDC.64 R16, c[0x0][0x3a0] ;  /* 0x0000e800ff100b82 */ /* 0x000e300000000a00 */
[----:B------:R-:W3:Y:S01]  /*0780*/  @P0 LDC.64 R12, c[0x0][0x3a8] ;  /* 0x0000ea00ff0c0b82 */ /* 0x000ee20000000a00 */
[----:B-1----:R-:W-:-:S04]  /*0790*/  @P0 IADD3 R10, P1, PT, R6, R20, RZ ;  /* 0x00000014060a0210 */ /* 0x002fc80007f3e0ff */
[C---:B------:R-:W-:Y:S01]  /*07a0*/  @P0 LEA.HI.X.SX32 R11, R6.reuse, R21, 0x1, P1 ;  /* 0x00000015060b0211 */ /* 0x040fe200008f0eff */
[----:B0-----:R-:W-:-:S04]  /*07b0*/  @P0 IMAD.WIDE R16, R6, 0x4, R16 ;  /* 0x0000000406100825 */ /* 0x001fc800078e0210 */
[----:B--2---:R-:W-:-:S05]  /*07c0*/  @P0 VIADD R19, R18, 0x1 ;  /* 0x0000000112130836 */ /* 0x004fca0000000000 */
[----:B------:R-:W-:Y:S04]  /*07d0*/  @P0 STG.E desc[UR36][R16.64], R19 ;  /* 0x0000001310000986 */ /* 0x000fe8000c101924 */
[----:B------:R0:W-:Y:S04]  /*07e0*/  @P0 STG.E.U8 desc[UR36][R10.64], R9 ;  /* 0x000000090a000986 */ /* 0x0001e8000c101124 */
[----:B---3--:R1:W-:Y:S04]  /*07f0*/  @P0 STG.E.U8 desc[UR36][R12.64], RZ ;  /* 0x000000ff0c000986 */ /* 0x0083e8000c101124 */
[----:B------:R-:W2:Y:S02]  /*0800*/  @P0 LDG.E R6, desc[UR36][R4.64] ;  /* 0x0000002404060981 */ /* 0x000ea4000c1e1900 */
[----:B--2---:R-:W-:-:S04]  /*0810*/  @P0 IADD3 R8, P1, PT, R6, UR8, RZ ;  /* 0x0000000806080c10 */ /* 0x004fc8000ff3e0ff */
[----:B0-----:R-:W-:-:S05]  /*0820*/  @P0 LEA.HI.X.SX32 R9, R6, UR9, 0x1, P1 ;  /* 0x0000000906090c11 */ /* 0x001fca00088f0eff */
[----:B------:R-:W2:Y:S02]  /*0830*/  @P0 LDG.E.U8 R8, desc[UR36][R8.64] ;  /* 0x0000002408080981 */ /* 0x000ea4000c1e1100 */
[----:B--2---:R-:W-:-:S13]  /*0840*/  ISETP.EQ.AND P0, PT, R8, RZ, P0 ;  /* 0x000000ff0800720c */ /* 0x004fda0000702270 */
[----:B------:R-:W1:Y:S01]  /*0850*/  @P0 LDG.E R20, desc[UR36][R2.64] ;  /* 0x0000002402140981 */ /* 0x000e62000c1e1900 */
[----:B------:R-:W0:Y:S01]  /*0860*/  @P0 LDC.64 R22, c[0x0][0x390] ;  /* 0x0000e400ff160b82 */ /* 0x000e220000000a00 */
[----:B------:R-:W-:-:S05]  /*0870*/  IMAD.MOV.U32 R10, RZ, RZ, 0x1 ;  /* 0x00000001ff0a7424 */ /* 0x000fca00078e00ff */
[----:B------:R-:W-:Y:S02]  /*0880*/  @P0 PRMT R9, R10, 0x7610, R9 ;  /* 0x000076100a090816 */ /* 0x000fe40000000009 */
[----:B------:R-:W2:Y:S08]  /*0890*/  @P0 LDC.64 R14, c[0x0][0x3a0] ;  /* 0x0000e800ff0e0b82 */ /* 0x000eb00000000a00 */
[----:B------:R-:W3:Y:S01]  /*08a0*/  @P0 LDC.64 R18, c[0x0][0x3a8] ;  /* 0x0000ea00ff120b82 */ /* 0x000ee20000000a00 */
[----:B0-----:R-:W-:-:S04]  /*08b0*/  @P0 IADD3 R16, P1, PT, R6, R22, RZ ;  /* 0x0000001606100210 */ /* 0x001fc80007f3e0ff */
[C---:B------:R-:W-:Y:S01]  /*08c0*/  @P0 LEA.HI.X.SX32 R17, R6.reuse, R23, 0x1, P1 ;  /* 0x0000001706110211 */ /* 0x040fe200008f0eff */
[----:B--2---:R-:W-:-:S04]  /*08d0*/  @P0 IMAD.WIDE R14, R6, 0x4, R14 ;  /* 0x00000004060e0825 */ /* 0x004fc800078e020e */
[----:B-1----:R-:W-:-:S05]  /*08e0*/  @P0 VIADD R13, R20, 0x1 ;  /* 0x00000001140d0836 */ /* 0x002fca0000000000 */
[----:B------:R-:W-:Y:S04]  /*08f0*/  @P0 STG.E desc[UR36][R14.64], R13 ;  /* 0x0000000d0e000986 */ /* 0x000fe8000c101924 */
[----:B------:R0:W-:Y:S04]  /*0900*/  @P0 STG.E.U8 desc[UR36][R16.64], R9 ;  /* 0x0000000910000986 */ /* 0x0001e8000c101124 */
[----:B---3--:R1:W-:Y:S04]  /*0910*/  @P0 STG.E.U8 desc[UR36][R18.64], RZ ;  /* 0x000000ff12000986 */ /* 0x0083e8000c101124 */
[----:B------:R-:W2:Y:S02]  /*0920*/  @P0 LDG.E R6, desc[UR36][R4.64] ;  /* 0x0000002404060981 */ /* 0x000ea4000c1e1900 */
[----:B--2---:R-:W-:-:S04]  /*0930*/  @P0 IADD3 R10, P1, PT, R6, UR8, RZ ;  /* 0x00000008060a0c10 */ /* 0x004fc8000ff3e0ff */
[----:B------:R-:W-:-:S05]  /*0940*/  @P0 LEA.HI.X.SX32 R11, R6, UR9, 0x1, P1 ;  /* 0x00000009060b0c11 */ /* 0x000fca00088f0eff */
[----:B------:R-:W2:Y:S02]  /*0950*/  @P0 LDG.E.U8 R10, desc[UR36][R10.64] ;  /* 0x000000240a0a0981 */ /* 0x000ea4000c1e1100 */
[----:B--2---:R-:W-:-:S13]  /*0960*/  ISETP.EQ.AND P0, PT, R10, RZ, P0 ;  /* 0x000000ff0a00720c */ /* 0x004fda0000702270 */
[----:B------:R-:W2:Y:S01]  /*0970*/  @P0 LDG.E R20, desc[UR36][R2.64] ;  /* 0x0000002402140981 */ /* 0x000ea2000c1e1900 */
[----:B------:R-:W3:Y:S01]  /*0980*/  @P0 LDC.64 R22, c[0x0][0x390] ;  /* 0x0000e400ff160b82 */ /* 0x000ee20000000a00 */
[----:B0-----:R-:W-:Y:S02]  /*0990*/  IMAD.MOV.U32 R16, RZ, RZ, 0x1 ;  /* 0x00000001ff107424 */ /* 0x001fe400078e00ff */
[----:B------:R-:W-:-:S05]  /*09a0*/  VIADD R7, R7, 0x4 ;  /* 0x0000000407077836 */ /* 0x000fca0000000000 */
[----:B------:R-:W0:Y:S08]  /*09b0*/  @P0 LDC.64 R8, c[0x0][0x3a0] ;  /* 0x0000e800ff080b82 */ /* 0x000e300000000a00 */
[----:B------:R-:W4:Y:S01]  /*09c0*/  @P0 LDC.64 R14, c[0x0][0x3a8] ;  /* 0x0000ea00ff0e0b82 */ /* 0x000f220000000a00 */
[----:B---3--:R-:W-:-:S04]  /*09d0*/  @P0 IADD3 R12, P1, PT, R6, R22, RZ ;  /* 0x00000016060c0210 */ /* 0x008fc80007f3e0ff */
[C---:B------:R-:W-:Y:S01]  /*09e0*/  @P0 LEA.HI.X.SX32 R13, R6.reuse, R23, 0x1, P1 ;  /* 0x00000017060d0211 */ /* 0x040fe200008f0eff */
[----:B0-----:R-:W-:Y:S01]  /*09f0*/  @P0 IMAD.WIDE R8, R6, 0x4, R8 ;  /* 0x0000000406080825 */ /* 0x001fe200078e0208 */
[----:B------:R-:W-:-:S03]  /*0a00*/  @P0 PRMT R6, R16, 0x7610, R6 ;  /* 0x0000761010060816 */ /* 0x000fc60000000006 */
[----:B--2---:R-:W-:-:S05]  /*0a10*/  @P0 VIADD R17, R20, 0x1 ;  /* 0x0000000114110836 */ /* 0x004fca0000000000 */
[----:B------:R1:W-:Y:S04]  /*0a20*/  @P0 STG.E desc[UR36][R8.64], R17 ;  /* 0x0000001108000986 */ /* 0x0003e8000c101924 */
[----:B------:R1:W-:Y:S04]  /*0a30*/  @P0 STG.E.U8 desc[UR36][R12.64], R6 ;  /* 0x000000060c000986 */ /* 0x0003e8000c101124 */
[----:B----4-:R1:W-:Y:S01]  /*0a40*/  @P0 STG.E.U8 desc[UR36][R14.64], RZ ;  /* 0x000000ff0e000986 */ /* 0x0103e2000c101124 */
[----:B------:R-:W-:-:S13]  /*0a50*/  ISETP.GE.AND P0, PT, R7, R0, PT ;  /* 0x000000000700720c */ /* 0x000fda0003f06270 */
[----:B-1----:R-:W-:Y:S05]  /*0a60*/  @!P0 BRA `(.L_x_6) ;  /* 0xfffffff800d48947 */ /* 0x002fea000383ffff */
[----:B------:R-:W-:Y:S05]  /*0a70*/  EXIT ;  /* 0x000000000000794d */ /* 0x000fea0003800000 */
.L_x_7:
[----:B------:R-:W-:-:S00]  /*0a80*/  BRA `(.L_x_7) ;  /* 0xfffffffc00fc7947 */ /* 0x000fc0000383ffff */
[----:B------:R-:W-:-:S00]  /*0a90*/  NOP ;  /* 0x0000000000007918 */ /* 0x000fc00000000000 */
        /* <DEDUP_REMOVED lines=14> */
.L_x_10:


//--------------------- .text._Z5printi           --------------------------
	.section	.text._Z5printi,"ax",@progbits
	.align	128
        .global         _Z5printi
        .type           _Z5printi,@function
        .size           _Z5printi,(.L_x_11 - _Z5printi)
        .other          _Z5printi,@"STO_CUDA_ENTRY STV_DEFAULT"
_Z5printi:
.text._Z5printi:
[----:B------:R-:W0:Y:S08]  /*0000*/  LDC R1, c[0x0][0x37c] ;  /* 0x0000df00ff017b82 */ /* 0x000e300000000800 */
[----:B------:R-:W1:Y:S01]  /*0010*/  LDC R8, c[0x0][0x380] ;  /* 0x0000e000ff087b82 */ /* 0x000e620000000800 */
[----:B0-----:R-:W-:Y:S01]  /*0020*/  VIADD R1, R1, 0xfffffff8 ;  /* 0xfffffff801017836 */ /* 0x001fe20000000000 */
[----:B------:R-:W-:Y:S01]  /*0030*/  MOV R0, 0x0 ;  /* 0x0000000000007802 */ /* 0x000fe20000000f00 */
[----:B------:R-:W0:Y:S01]  /*0040*/  LDCU UR4, c[0x0][0x2f8] ;  /* 0x00005f00ff0477ac */ /* 0x000e220008000800 */
[----:B------:R-:W2:Y:S04]  /*0050*/  LDCU.64 UR6, c[0x4][0x8] ;  /* 0x01000100ff0677ac */ /* 0x000ea80008000a00 */
[----:B------:R3:W4:Y:S01]  /*0060*/  LDC.64 R2, c[0x4][R0] ;  /* 0x0100000000027b82 */ /* 0x0007220000000a00 */
[----:B------:R-:W5:Y:S01]  /*0070*/  LDCU UR5, c[0x0][0x2fc] ;  /* 0x00005f80ff0577ac */ /* 0x000f620008000800 */
[----:B0-----:R-:W-:Y:S01]  /*0080*/  IADD3 R6, P0, PT, R1, UR4, RZ ;  /* 0x0000000401067c10 */ /* 0x001fe2000ff1e0ff */
[----:B-1----:R3:W-:Y:S01]  /*0090*/  STL [R1], R8 ;  /* 0x0000000801007387 */ /* 0x0027e20000100800 */
[----:B--2---:R-:W-:Y:S01]  /*00a0*/  IMAD.U32 R4, RZ, RZ, UR6 ;  /* 0x00000006ff047e24 */ /* 0x004fe2000f8e00ff */
[----:B------:R-:W-:-:S02]  /*00b0*/  MOV R5, UR7 ;  /* 0x0000000700057c02 */ /* 0x000fc40008000f00 */
[----:B-----5:R-:W-:-:S08]  /*00c0*/  IMAD.X R7, RZ, RZ, UR5, P0 ;  /* 0x00000005ff077e24 */ /* 0x020fd000080e06ff */
[----:B------:R-:W-:-:S07]  /*00d0*/  LEPC R20, `(.L_x_8) ;  /* 0x000000001014794e */ /* 0x000fce0000000000 */
[----:B---34-:R-:W-:Y:S05]  /*00e0*/  CALL.ABS.NOINC R2 ;  /* 0x0000000002007343 */ /* 0x018fea0003c00000 */
.L_x_8:
[----:B------:R-:W-:Y:S05]  /*00f0*/  EXIT ;  /* 0x000000000000794d */ /* 0x000fea0003800000 */
.L_x_9:
        /* <DEDUP_REMOVED lines=16> */
.L_x_11:


//--------------------- .nv.global.init           --------------------------
	.section	.nv.global.init,"aw",@progbits
.nv.global.init:
	.type		$str,@object
	.size		$str,($str$1 - $str)
$str:
        /*0000*/ 	.byte	0x20, 0x25, 0x64, 0x00
	.type		$str$1,@object
	.size		$str$1,(.L_1 - $str$1)
$str$1:
        /*0004*/ 	.byte	0x25, 0x64, 0x20, 0x00
.L_1:


//--------------------- .nv.shared.reserved.0     --------------------------
	.section	.nv.shared.reserved.0,"aw",@nobits
	.weak		__nv_reservedSMEM_offset_0_alias
	.size		__nv_reservedSMEM_offset_0_alias, 0, 64
	.other		__nv_reservedSMEM_offset_0_alias,@"STO_CUDA_RESERVED_SHARED STV_DEFAULT"
__nv_reservedSMEM_offset_0_alias:
	.zero		0
	.zero		64


//--------------------- .nv.constant0._Z10bfs_kernelP4NodePiPbS2_S1_S2_S1_ --------------------------
	.section	.nv.constant0._Z10bfs_kernelP4NodePiPbS2_S1_S2_S1_,"a",@progbits
	.sectionflags	@""
	.align	4
.nv.constant0._Z10bfs_kernelP4NodePiPbS2_S1_S2_S1_:
	.zero		952


//--------------------- .nv.constant0._Z5printi   --------------------------
	.section	.nv.constant0._Z5printi,"a",@progbits
	.sectionflags	@""
	.align	4
.nv.constant0._Z5printi:
	.zero		900


//--------------------- SYMBOLS --------------------------

	.type		.nv.reservedSmem.offset0,@object
	.size		.nv.reservedSmem.offset0,0x4
	.type		vprintf,@function
